//
// Generated by NVIDIA NVVM Compiler
//
// Compiler Build ID: CL-36424714
// Cuda compilation tools, release 13.0, V13.0.88
// Based on NVVM 20.0.0
//

.version 9.0
.target sm_100
.address_size 64

	// .globl	_Z17initialize_planesP5PlanePiPPcii

.visible .entry _Z17initialize_planesP5PlanePiPPcii(
	.param .u64 .ptr .align 1 _Z17initialize_planesP5PlanePiPPcii_param_0,
	.param .u64 .ptr .align 1 _Z17initialize_planesP5PlanePiPPcii_param_1,
	.param .u64 .ptr .align 1 _Z17initialize_planesP5PlanePiPPcii_param_2,
	.param .u32 _Z17initialize_planesP5PlanePiPPcii_param_3,
	.param .u32 _Z17initialize_planesP5PlanePiPPcii_param_4
)
{
	.reg .pred 	%p<14>;
	.reg .b16 	%rs<11>;
	.reg .b32 	%r<14>;
	.reg .b64 	%rd<29>;

	ld.param.u64 	%rd7, [_Z17initialize_planesP5PlanePiPPcii_param_0];
	ld.param.u64 	%rd8, [_Z17initialize_planesP5PlanePiPPcii_param_1];
	ld.param.u64 	%rd9, [_Z17initialize_planesP5PlanePiPPcii_param_2];
	ld.param.u32 	%r6, [_Z17initialize_planesP5PlanePiPPcii_param_3];
	ld.param.u32 	%r5, [_Z17initialize_planesP5PlanePiPPcii_param_4];
	mov.u32 	%r7, %ctaid.x;
	mov.u32 	%r8, %ntid.x;
	mov.u32 	%r9, %tid.x;
	mad.lo.s32 	%r1, %r7, %r8, %r9;
	setp.ge.s32 	%p1, %r1, %r6;
	@%p1 bra 	$L__BB0_16;
	cvta.to.global.u64 	%rd10, %rd7;
	mul.wide.s32 	%rd11, %r1, 2008;
	add.s64 	%rd1, %rd10, %rd11;
	st.global.u32 	[%rd1], %r1;
	mov.b32 	%r10, 0;
	st.global.u32 	[%rd1+4], %r10;
	setp.lt.s32 	%p2, %r5, 1;
	@%p2 bra 	$L__BB0_16;
	cvta.to.global.u64 	%rd2, %rd8;
	mov.b32 	%r13, 0;
	bra.uni 	$L__BB0_4;
$L__BB0_3:
	add.s32 	%r13, %r13, 1;
	setp.eq.s32 	%p4, %r13, %r5;
	@%p4 bra 	$L__BB0_16;
$L__BB0_4:
	mul.wide.u32 	%rd12, %r13, 4;
	add.s64 	%rd3, %rd2, %rd12;
	ld.global.u32 	%r4, [%rd3];
	setp.lt.s32 	%p3, %r4, 1;
	@%p3 bra 	$L__BB0_3;
	add.s32 	%r12, %r4, -1;
	st.global.u32 	[%rd3], %r12;
	add.s64 	%rd4, %rd1, 8;
	cvta.to.global.u64 	%rd14, %rd9;
	mul.wide.u32 	%rd15, %r13, 8;
	add.s64 	%rd16, %rd14, %rd15;
	ld.global.u64 	%rd17, [%rd16];
	cvta.to.global.u64 	%rd5, %rd17;
	ld.global.u8 	%rs1, [%rd5];
	setp.eq.s16 	%p5, %rs1, 0;
	mov.b64 	%rd28, 0;
	@%p5 bra 	$L__BB0_15;
	st.global.u8 	[%rd4], %rs1;
	ld.global.u8 	%rs2, [%rd5+1];
	setp.eq.s16 	%p6, %rs2, 0;
	mov.b64 	%rd28, 1;
	@%p6 bra 	$L__BB0_15;
	st.global.u8 	[%rd1+9], %rs2;
	ld.global.u8 	%rs3, [%rd5+2];
	setp.eq.s16 	%p7, %rs3, 0;
	mov.b64 	%rd28, 2;
	@%p7 bra 	$L__BB0_15;
	st.global.u8 	[%rd1+10], %rs3;
	ld.global.u8 	%rs4, [%rd5+3];
	setp.eq.s16 	%p8, %rs4, 0;
	mov.b64 	%rd28, 3;
	@%p8 bra 	$L__BB0_15;
	st.global.u8 	[%rd1+11], %rs4;
	ld.global.u8 	%rs5, [%rd5+4];
	setp.eq.s16 	%p9, %rs5, 0;
	mov.b64 	%rd28, 4;
	@%p9 bra 	$L__BB0_15;
	st.global.u8 	[%rd1+12], %rs5;
	ld.global.u8 	%rs6, [%rd5+5];
	setp.eq.s16 	%p10, %rs6, 0;
	mov.b64 	%rd28, 5;
	@%p10 bra 	$L__BB0_15;
	st.global.u8 	[%rd1+13], %rs6;
	ld.global.u8 	%rs7, [%rd5+6];
	setp.eq.s16 	%p11, %rs7, 0;
	mov.b64 	%rd28, 6;
	@%p11 bra 	$L__BB0_15;
	st.global.u8 	[%rd1+14], %rs7;
	ld.global.u8 	%rs8, [%rd5+7];
	setp.eq.s16 	%p12, %rs8, 0;
	mov.b64 	%rd28, 7;
	@%p12 bra 	$L__BB0_15;
	st.global.u8 	[%rd1+15], %rs8;
	ld.global.u8 	%rs9, [%rd5+8];
	setp.eq.s16 	%p13, %rs9, 0;
	mov.b64 	%rd28, 8;
	@%p13 bra 	$L__BB0_15;
	st.global.u8 	[%rd1+16], %rs9;
	mov.b64 	%rd28, 9;
$L__BB0_15:
	add.s64 	%rd27, %rd4, %rd28;
	mov.b16 	%rs10, 0;
	st.global.u8 	[%rd27], %rs10;
$L__BB0_16:
	ret;

}
	// .globl	_Z14assign_flightsPK6FlightiP5PlaneiPiiPPc
.visible .entry _Z14assign_flightsPK6FlightiP5PlaneiPiiPPc(
	.param .u64 .ptr .align 1 _Z14assign_flightsPK6FlightiP5PlaneiPiiPPc_param_0,
	.param .u32 _Z14assign_flightsPK6FlightiP5PlaneiPiiPPc_param_1,
	.param .u64 .ptr .align 1 _Z14assign_flightsPK6FlightiP5PlaneiPiiPPc_param_2,
	.param .u32 _Z14assign_flightsPK6FlightiP5PlaneiPiiPPc_param_3,
	.param .u64 .ptr .align 1 _Z14assign_flightsPK6FlightiP5PlaneiPiiPPc_param_4,
	.param .u32 _Z14assign_flightsPK6FlightiP5PlaneiPiiPPc_param_5,
	.param .u64 .ptr .align 1 _Z14assign_flightsPK6FlightiP5PlaneiPiiPPc_param_6
)
{
	.local .align 2 .b8 	__local_depot1[10];
	.reg .b64 	%SP;
	.reg .b64 	%SPL;
	.reg .pred 	%p<44>;
	.reg .b16 	%rs<68>;
	.reg .b32 	%r<38>;
	.reg .b64 	%rd<94>;

	mov.u64 	%SPL, __local_depot1;
	ld.param.u64 	%rd35, [_Z14assign_flightsPK6FlightiP5PlaneiPiiPPc_param_0];
	ld.param.u32 	%r16, [_Z14assign_flightsPK6FlightiP5PlaneiPiiPPc_param_1];
	ld.param.u64 	%rd33, [_Z14assign_flightsPK6FlightiP5PlaneiPiiPPc_param_2];
	ld.param.u32 	%r18, [_Z14assign_flightsPK6FlightiP5PlaneiPiiPPc_param_3];
	ld.param.u64 	%rd34, [_Z14assign_flightsPK6FlightiP5PlaneiPiiPPc_param_4];
	ld.param.u32 	%r17, [_Z14assign_flightsPK6FlightiP5PlaneiPiiPPc_param_5];
	ld.param.u64 	%rd36, [_Z14assign_flightsPK6FlightiP5PlaneiPiiPPc_param_6];
	cvta.to.global.u64 	%rd1, %rd35;
	cvta.to.global.u64 	%rd2, %rd36;
	add.u64 	%rd3, %SPL, 0;
	mov.u32 	%r19, %ctaid.x;
	mov.u32 	%r20, %ntid.x;
	mov.u32 	%r21, %tid.x;
	mad.lo.s32 	%r1, %r19, %r20, %r21;
	setp.ge.s32 	%p1, %r1, %r18;
	@%p1 bra 	$L__BB1_52;
	cvta.to.global.u64 	%rd38, %rd33;
	mul.wide.s32 	%rd39, %r1, 2008;
	add.s64 	%rd4, %rd38, %rd39;
	mov.b16 	%rs35, 0;
	st.local.v2.u8 	[%rd3], {%rs35, %rs35};
	st.local.v2.u8 	[%rd3+2], {%rs35, %rs35};
	st.local.v2.u8 	[%rd3+4], {%rs35, %rs35};
	st.local.v2.u8 	[%rd3+6], {%rs35, %rs35};
	st.local.v2.u8 	[%rd3+8], {%rs35, %rs35};
	setp.lt.s32 	%p2, %r17, 1;
	@%p2 bra 	$L__BB1_52;
	add.s64 	%rd5, %rd4, 8;
	ld.global.u8 	%rs1, [%rd4+8];
	mov.b32 	%r37, 0;
	mov.u16 	%rs59, %rs1;
$L__BB1_3:
	setp.eq.s16 	%p3, %rs1, 0;
	mul.wide.u32 	%rd40, %r37, 8;
	add.s64 	%rd41, %rd2, %rd40;
	ld.global.u64 	%rd85, [%rd41];
	mov.b16 	%rs36, 0;
	mov.u16 	%rs61, %rs36;
	mov.u16 	%rs62, %rs36;
	@%p3 bra 	$L__BB1_7;
	mov.u16 	%rs60, %rs59;
	mov.u64 	%rd84, %rd5;
$L__BB1_5:
	ld.u8 	%rs38, [%rd85];
	and.b16  	%rs39, %rs60, 255;
	setp.ne.s16 	%p4, %rs39, %rs38;
	mov.u16 	%rs61, %rs59;
	mov.u16 	%rs62, %rs60;
	@%p4 bra 	$L__BB1_7;
	add.s64 	%rd9, %rd84, 1;
	add.s64 	%rd85, %rd85, 1;
	ld.global.u8 	%rs60, [%rd84+1];
	setp.ne.s16 	%p5, %rs60, 0;
	mov.u64 	%rd84, %rd9;
	mov.u16 	%rs62, %rs36;
	@%p5 bra 	$L__BB1_5;
$L__BB1_7:
	ld.u8 	%rs41, [%rd85];
	and.b16  	%rs42, %rs62, 255;
	setp.eq.s16 	%p6, %rs42, %rs41;
	@%p6 bra 	$L__BB1_9;
	add.s32 	%r37, %r37, 1;
	setp.eq.s32 	%p7, %r37, %r17;
	mov.u16 	%rs59, %rs61;
	@%p7 bra 	$L__BB1_52;
	bra.uni 	$L__BB1_3;
$L__BB1_9:
	cvt.u64.u32 	%rd42, %r37;
	add.s64 	%rd43, %rd3, %rd42;
	mov.b16 	%rs43, 1;
	st.local.u8 	[%rd43], %rs43;
	setp.lt.s32 	%p8, %r16, 1;
	@%p8 bra 	$L__BB1_52;
	add.s32 	%r4, %r16, -1;
	cvta.to.global.u64 	%rd12, %rd34;
	mov.b32 	%r31, 0;
$L__BB1_11:
	mul.wide.u32 	%rd44, %r31, 48;
	add.s64 	%rd13, %rd1, %rd44;
	ld.global.u32 	%r24, [%rd4+4];
	setp.eq.s32 	%p9, %r24, 0;
	mul.wide.s32 	%rd45, %r24, 10;
	add.s64 	%rd46, %rd4, %rd45;
	add.s64 	%rd14, %rd46, 1008;
	add.s64 	%rd47, %rd46, 998;
	selp.b64 	%rd88, %rd5, %rd47, %p9;
	ld.global.u8 	%rs7, [%rd13];
	setp.eq.s16 	%p10, %rs7, 0;
	mov.b16 	%rs44, 0;
	mov.u16 	%rs64, %rs44;
	@%p10 bra 	$L__BB1_15;
	mov.u16 	%rs63, %rs7;
	mov.u64 	%rd87, %rd13;
$L__BB1_13:
	ld.global.u8 	%rs45, [%rd88];
	setp.ne.s16 	%p11, %rs63, %rs45;
	mov.u16 	%rs64, %rs63;
	@%p11 bra 	$L__BB1_15;
	add.s64 	%rd18, %rd87, 1;
	add.s64 	%rd88, %rd88, 1;
	ld.global.u8 	%rs63, [%rd87+1];
	setp.ne.s16 	%p12, %rs63, 0;
	mov.u64 	%rd87, %rd18;
	mov.u16 	%rs64, %rs44;
	@%p12 bra 	$L__BB1_13;
$L__BB1_15:
	ld.global.u8 	%rs48, [%rd88];
	and.b16  	%rs49, %rs64, 255;
	setp.ne.s16 	%p13, %rs49, %rs48;
	@%p13 bra 	$L__BB1_51;
	cvt.s64.s32 	%rd48, %r37;
	add.s64 	%rd49, %rd3, %rd48;
	ld.local.u8 	%rs50, [%rd49];
	setp.ne.s16 	%p14, %rs50, 0;
	@%p14 bra 	$L__BB1_51;
	setp.eq.s16 	%p15, %rs7, 0;
	mov.b64 	%rd89, -1008;
	@%p15 bra 	$L__BB1_27;
	st.global.u8 	[%rd14+-1000], %rs7;
	ld.global.u8 	%rs11, [%rd13+1];
	setp.eq.s16 	%p16, %rs11, 0;
	mov.b64 	%rd89, -1007;
	@%p16 bra 	$L__BB1_27;
	st.global.u8 	[%rd14+-999], %rs11;
	ld.global.u8 	%rs12, [%rd13+2];
	setp.eq.s16 	%p17, %rs12, 0;
	mov.b64 	%rd89, -1006;
	@%p17 bra 	$L__BB1_27;
	st.global.u8 	[%rd14+-998], %rs12;
	ld.global.u8 	%rs13, [%rd13+3];
	setp.eq.s16 	%p18, %rs13, 0;
	mov.b64 	%rd89, -1005;
	@%p18 bra 	$L__BB1_27;
	st.global.u8 	[%rd14+-997], %rs13;
	ld.global.u8 	%rs14, [%rd13+4];
	setp.eq.s16 	%p19, %rs14, 0;
	mov.b64 	%rd89, -1004;
	@%p19 bra 	$L__BB1_27;
	st.global.u8 	[%rd14+-996], %rs14;
	ld.global.u8 	%rs15, [%rd13+5];
	setp.eq.s16 	%p20, %rs15, 0;
	mov.b64 	%rd89, -1003;
	@%p20 bra 	$L__BB1_27;
	st.global.u8 	[%rd14+-995], %rs15;
	ld.global.u8 	%rs16, [%rd13+6];
	setp.eq.s16 	%p21, %rs16, 0;
	mov.b64 	%rd89, -1002;
	@%p21 bra 	$L__BB1_27;
	st.global.u8 	[%rd14+-994], %rs16;
	ld.global.u8 	%rs17, [%rd13+7];
	setp.eq.s16 	%p22, %rs17, 0;
	mov.b64 	%rd89, -1001;
	@%p22 bra 	$L__BB1_27;
	st.global.u8 	[%rd14+-993], %rs17;
	ld.global.u8 	%rs18, [%rd13+8];
	setp.eq.s16 	%p23, %rs18, 0;
	mov.b64 	%rd89, -1000;
	@%p23 bra 	$L__BB1_27;
	st.global.u8 	[%rd14+-992], %rs18;
	mov.b64 	%rd89, -999;
$L__BB1_27:
	add.s64 	%rd61, %rd14, %rd89;
	mov.b16 	%rs51, 0;
	st.global.u8 	[%rd61+8], %rs51;
	ld.global.u32 	%r25, [%rd4+4];
	mul.wide.s32 	%rd62, %r25, 10;
	add.s64 	%rd22, %rd4, %rd62;
	ld.global.u8 	%rs19, [%rd13+10];
	setp.eq.s16 	%p24, %rs19, 0;
	mov.b64 	%rd90, 0;
	@%p24 bra 	$L__BB1_37;
	st.global.u8 	[%rd22+1008], %rs19;
	ld.global.u8 	%rs20, [%rd13+11];
	setp.eq.s16 	%p25, %rs20, 0;
	mov.b64 	%rd90, 1;
	@%p25 bra 	$L__BB1_37;
	st.global.u8 	[%rd22+1009], %rs20;
	ld.global.u8 	%rs21, [%rd13+12];
	setp.eq.s16 	%p26, %rs21, 0;
	mov.b64 	%rd90, 2;
	@%p26 bra 	$L__BB1_37;
	st.global.u8 	[%rd22+1010], %rs21;
	ld.global.u8 	%rs22, [%rd13+13];
	setp.eq.s16 	%p27, %rs22, 0;
	mov.b64 	%rd90, 3;
	@%p27 bra 	$L__BB1_37;
	st.global.u8 	[%rd22+1011], %rs22;
	ld.global.u8 	%rs23, [%rd13+14];
	setp.eq.s16 	%p28, %rs23, 0;
	mov.b64 	%rd90, 4;
	@%p28 bra 	$L__BB1_37;
	st.global.u8 	[%rd22+1012], %rs23;
	ld.global.u8 	%rs24, [%rd13+15];
	setp.eq.s16 	%p29, %rs24, 0;
	mov.b64 	%rd90, 5;
	@%p29 bra 	$L__BB1_37;
	st.global.u8 	[%rd22+1013], %rs24;
	ld.global.u8 	%rs25, [%rd13+16];
	setp.eq.s16 	%p30, %rs25, 0;
	mov.b64 	%rd90, 6;
	@%p30 bra 	$L__BB1_37;
	st.global.u8 	[%rd22+1014], %rs25;
	ld.global.u8 	%rs26, [%rd13+17];
	setp.eq.s16 	%p31, %rs26, 0;
	mov.b64 	%rd90, 7;
	@%p31 bra 	$L__BB1_37;
	st.global.u8 	[%rd22+1015], %rs26;
	ld.global.u8 	%rs27, [%rd13+18];
	setp.eq.s16 	%p32, %rs27, 0;
	mov.b64 	%rd90, 8;
	@%p32 bra 	$L__BB1_37;
	st.global.u8 	[%rd22+1016], %rs27;
	mov.b64 	%rd90, 9;
$L__BB1_37:
	add.s64 	%rd72, %rd22, %rd90;
	mov.b16 	%rs52, 0;
	st.global.u8 	[%rd72+1008], %rs52;
	ld.global.u32 	%r26, [%rd4+4];
	add.s32 	%r7, %r26, 1;
	st.global.u32 	[%rd4+4], %r7;
	ld.global.u8 	%rs28, [%rd13+10];
	setp.eq.s16 	%p33, %rs28, 0;
	@%p33 bra 	$L__BB1_45;
	mul.wide.u32 	%rd73, %r31, 48;
	add.s64 	%rd74, %rd1, %rd73;
	add.s64 	%rd24, %rd74, 11;
	mov.b32 	%r35, 0;
$L__BB1_39:
	cvt.u64.u32 	%rd93, %r35;
	mul.wide.u32 	%rd75, %r35, 8;
	add.s64 	%rd76, %rd2, %rd75;
	ld.global.u64 	%rd92, [%rd76];
	mov.u64 	%rd91, %rd24;
	mov.u16 	%rs67, %rs28;
$L__BB1_40:
	ld.u8 	%rs66, [%rd92];
	setp.ne.s16 	%p34, %rs67, %rs66;
	@%p34 bra 	$L__BB1_43;
	add.s64 	%rd92, %rd92, 1;
	ld.global.u8 	%rs67, [%rd91];
	setp.ne.s16 	%p35, %rs67, 0;
	add.s64 	%rd91, %rd91, 1;
	@%p35 bra 	$L__BB1_40;
	ld.u8 	%rs66, [%rd92];
	mov.b16 	%rs67, 0;
$L__BB1_43:
	and.b16  	%rs56, %rs67, 255;
	setp.ne.s16 	%p36, %rs56, %rs66;
	@%p36 bra 	$L__BB1_48;
$L__BB1_44:
	add.s64 	%rd80, %rd3, %rd93;
	mov.b16 	%rs58, 1;
	st.local.u8 	[%rd80], %rs58;
	mov.u32 	%r37, %r35;
	bra.uni 	$L__BB1_49;
$L__BB1_45:
	mov.b32 	%r35, 0;
$L__BB1_46:
	cvt.u64.u32 	%rd93, %r35;
	mul.wide.u32 	%rd77, %r35, 8;
	add.s64 	%rd78, %rd2, %rd77;
	ld.global.u64 	%rd79, [%rd78];
	ld.u8 	%rs57, [%rd79];
	setp.eq.s16 	%p38, %rs57, 0;
	@%p38 bra 	$L__BB1_44;
	add.s32 	%r35, %r35, 1;
	setp.eq.s32 	%p39, %r35, %r17;
	@%p39 bra 	$L__BB1_49;
	bra.uni 	$L__BB1_46;
$L__BB1_48:
	add.s32 	%r35, %r35, 1;
	setp.ne.s32 	%p37, %r35, %r17;
	@%p37 bra 	$L__BB1_39;
$L__BB1_49:
	setp.ne.s32 	%p40, %r7, %r16;
	setp.ne.s32 	%p41, %r31, %r4;
	and.pred  	%p42, %p40, %p41;
	@%p42 bra 	$L__BB1_51;
	mul.wide.s32 	%rd81, %r37, 4;
	add.s64 	%rd82, %rd12, %rd81;
	atom.global.add.u32 	%r29, [%rd82], 1;
$L__BB1_51:
	add.s32 	%r31, %r31, 1;
	setp.ne.s32 	%p43, %r31, %r16;
	@%p43 bra 	$L__BB1_11;
$L__BB1_52:
	ret;

}


// ===== COMPILED SASS (sm_100) =====

	.target	sm_100

	.elftype	@"ET_EXEC"


//--------------------- .note.nv.tkinfo           --------------------------
	.section	.note.nv.tkinfo,"",@"SHT_NOTE"
	.sectionflags	@"SHF_NOTE_NV_TKINFO"
	.tkinfo
        /*0018*/ 	.word	0x00000002
        /*0030*/ 	.string	""
        /*0030*/ 	.string	"ptxas"
        /*0030*/ 	.string	"Cuda compilation tools, release 13.0, V13.0.88"
        /*0030*/ 	.string	"Build cuda_13.0.r13.0/compiler.36424714_0"
        /*0030*/ 	.string	"-arch sm_100 -m 64 "



//--------------------- .note.nv.cuinfo           --------------------------
	.section	.note.nv.cuinfo,"",@"SHT_NOTE"
	.sectionflags	@"SHF_NOTE_NV_CUINFO"
        /*0018*/ 	.short	0x0002
        /*001a*/ 	.short	0x0064
        /*001c*/ 	.short	0x0082
	.zero		2


//--------------------- .nv.info                  --------------------------
	.section	.nv.info,"",@"SHT_CUDA_INFO"
	.align	4


	//----- nvinfo : EIATTR_REGCOUNT
	.align		4
        /*0000*/ 	.byte	0x04, 0x2f
        /*0002*/ 	.short	(.L_1 - .L_0)
	.align		4
.L_0:
        /*0004*/ 	.word	index@(_Z17initialize_planesP5PlanePiPPcii)
        /*0008*/ 	.word	0x00000010


	//----- nvinfo : EIATTR_FRAME_SIZE
	.align		4
.L_1:
        /*000c*/ 	.byte	0x04, 0x11
        /*000e*/ 	.short	(.L_3 - .L_2)
	.align		4
.L_2:
        /*0010*/ 	.word	index@(_Z17initialize_planesP5PlanePiPPcii)
        /*0014*/ 	.word	0x00000000


	//----- nvinfo : EIATTR_REGCOUNT
	.align		4
.L_3:
        /*0018*/ 	.byte	0x04, 0x2f
        /*001a*/ 	.short	(.L_5 - .L_4)
	.align		4
.L_4:
        /*001c*/ 	.word	index@(_Z14assign_flightsPK6FlightiP5PlaneiPiiPPc)
        /*0020*/ 	.word	0x00000018


	//----- nvinfo : EIATTR_FRAME_SIZE
	.align		4
.L_5:
        /*0024*/ 	.byte	0x04, 0x11
        /*0026*/ 	.short	(.L_7 - .L_6)
	.align		4
.L_6:
        /*0028*/ 	.word	index@(_Z14assign_flightsPK6FlightiP5PlaneiPiiPPc)
        /*002c*/ 	.word	0x00000010


	//----- nvinfo : EIATTR_MIN_STACK_SIZE
	.align		4
.L_7:
        /*0030*/ 	.byte	0x04, 0x12
        /*0032*/ 	.short	(.L_9 - .L_8)
	.align		4
.L_8:
        /*0034*/ 	.word	index@(_Z14assign_flightsPK6FlightiP5PlaneiPiiPPc)
        /*0038*/ 	.word	0x00000010


	//----- nvinfo : EIATTR_MIN_STACK_SIZE
	.align		4
.L_9:
        /*003c*/ 	.byte	0x04, 0x12
        /*003e*/ 	.short	(.L_11 - .L_10)
	.align		4
.L_10:
        /*0040*/ 	.word	index@(_Z17initialize_planesP5PlanePiPPcii)
        /*0044*/ 	.word	0x00000000
.L_11:


//--------------------- .nv.compat                --------------------------
	.section	.nv.compat,"",@"SHT_CUDA_COMPAT_INFO"
	.align	4
        /*0000*/ 	.byte	0x02, 0x09, 0x00, 0x00, 0x02, 0x02, 0x01, 0x00, 0x02, 0x05, 0x05, 0x00, 0x03, 0x07, 0x01, 0x01
        /*0010*/ 	.byte	0x02, 0x03, 0x00, 0x00, 0x02, 0x06, 0x01, 0x00, 0x04, 0x0b, 0x08, 0x00, 0x09, 0x00, 0x00, 0x00
        /*0020*/ 	.byte	0x00, 0x00, 0x00, 0x00


//--------------------- .nv.info._Z14assign_flightsPK6FlightiP5PlaneiPiiPPc --------------------------
	.section	.nv.info._Z14assign_flightsPK6FlightiP5PlaneiPiiPPc,"",@"SHT_CUDA_INFO"
	.sectionflags	@""
	.align	4


	//----- nvinfo : EIATTR_CUDA_API_VERSION
	.align		4
        /*0000*/ 	.byte	0x04, 0x37
        /*0002*/ 	.short	(.L_13 - .L_12)
.L_12:
        /*0004*/ 	.word	0x00000082


	//----- nvinfo : EIATTR_KPARAM_INFO
	.align		4
.L_13:
        /*0008*/ 	.byte	0x04, 0x17
        /*000a*/ 	.short	(.L_15 - .L_14)
.L_14:
        /*000c*/ 	.word	0x00000000
        /*0010*/ 	.short	0x0006
        /*0012*/ 	.short	0x0030
        /*0014*/ 	.byte	0x00, 0xf5, 0x21, 0x00


	//----- nvinfo : EIATTR_KPARAM_INFO
	.align		4
.L_15:
        /*0018*/ 	.byte	0x04, 0x17
        /*001a*/ 	.short	(.L_17 - .L_16)
.L_16:
        /*001c*/ 	.word	0x00000000
        /*0020*/ 	.short	0x0005
        /*0022*/ 	.short	0x0028
        /*0024*/ 	.byte	0x00, 0xf0, 0x11, 0x00


	//----- nvinfo : EIATTR_KPARAM_INFO
	.align		4
.L_17:
        /*0028*/ 	.byte	0x04, 0x17
        /*002a*/ 	.short	(.L_19 - .L_18)
.L_18:
        /*002c*/ 	.word	0x00000000
        /*0030*/ 	.short	0x0004
        /*0032*/ 	.short	0x0020
        /*0034*/ 	.byte	0x00, 0xf5, 0x21, 0x00


	//----- nvinfo : EIATTR_KPARAM_INFO
	.align		4
.L_19:
        /*0038*/ 	.byte	0x04, 0x17
        /*003a*/ 	.short	(.L_21 - .L_20)
.L_20:
        /*003c*/ 	.word	0x00000000
        /*0040*/ 	.short	0x0003
        /*0042*/ 	.short	0x0018
        /*0044*/ 	.byte	0x00, 0xf0, 0x11, 0x00


	//----- nvinfo : EIATTR_KPARAM_INFO
	.align		4
.L_21:
        /*0048*/ 	.byte	0x04, 0x17
        /*004a*/ 	.short	(.L_23 - .L_22)
.L_22:
        /*004c*/ 	.word	0x00000000
        /*0050*/ 	.short	0x0002
        /*0052*/ 	.short	0x0010
        /*0054*/ 	.byte	0x00, 0xf5, 0x21, 0x00


	//----- nvinfo : EIATTR_KPARAM_INFO
	.align		4
.L_23:
        /*0058*/ 	.byte	0x04, 0x17
        /*005a*/ 	.short	(.L_25 - .L_24)
.L_24:
        /*005c*/ 	.word	0x00000000
        /*0060*/ 	.short	0x0001
        /*0062*/ 	.short	0x0008
        /*0064*/ 	.byte	0x00, 0xf0, 0x11, 0x00


	//----- nvinfo : EIATTR_KPARAM_INFO
	.align		4
.L_25:
        /*0068*/ 	.byte	0x04, 0x17
        /*006a*/ 	.short	(.L_27 - .L_26)
.L_26:
        /*006c*/ 	.word	0x00000000
        /*0070*/ 	.short	0x0000
        /*0072*/ 	.short	0x0000
        /*0074*/ 	.byte	0x00, 0xf5, 0x21, 0x00


	//----- nvinfo : EIATTR_SPARSE_MMA_MASK
	.align		4
.L_27:
        /*0078*/ 	.byte	0x03, 0x50
        /*007a*/ 	.short	0x0000


	//----- nvinfo : EIATTR_MAXREG_COUNT
	.align		4
        /*007c*/ 	.byte	0x03, 0x1b
        /*007e*/ 	.short	0x00ff


	//----- nvinfo : EIATTR_MERCURY_ISA_VERSION
	.align		4
        /*0080*/ 	.byte	0x03, 0x5f
        /*0082*/ 	.short	0x0101


	//----- nvinfo : EIATTR_VRC_CTA_INIT_COUNT
	.align		4
        /*0084*/ 	.byte	0x02, 0x4a
	.zero		1
	.zero		1


	//----- nvinfo : EIATTR_EXIT_INSTR_OFFSETS
	.align		4
        /*0088*/ 	.byte	0x04, 0x1c
        /*008a*/ 	.short	(.L_29 - .L_28)


	//   ....[0]....
.L_28:
        /*008c*/ 	.word	0x00000080


	//   ....[1]....
        /*0090*/ 	.word	0x000000e0


	//   ....[2]....
        /*0094*/ 	.word	0x00000390


	//   ....[3]....
        /*0098*/ 	.word	0x00000420


	//   ....[4]....
        /*009c*/ 	.word	0x000012e0


	//----- nvinfo : EIATTR_CRS_STACK_SIZE
	.align		4
.L_29:
        /*00a0*/ 	.byte	0x04, 0x1e
        /*00a2*/ 	.short	(.L_31 - .L_30)
.L_30:
        /*00a4*/ 	.word	0x00000000


	//----- nvinfo : EIATTR_CBANK_PARAM_SIZE
	.align		4
.L_31:
        /*00a8*/ 	.byte	0x03, 0x19
        /*00aa*/ 	.short	0x0038


	//----- nvinfo : EIATTR_PARAM_CBANK
	.align		4
        /*00ac*/ 	.byte	0x04, 0x0a
        /*00ae*/ 	.short	(.L_33 - .L_32)
	.align		4
.L_32:
        /*00b0*/ 	.word	index@(.nv.constant0._Z14assign_flightsPK6FlightiP5PlaneiPiiPPc)
        /*00b4*/ 	.short	0x0380
        /*00b6*/ 	.short	0x0038


	//----- nvinfo : EIATTR_SW_WAR
	.align		4
.L_33:
        /*00b8*/ 	.byte	0x04, 0x36
        /*00ba*/ 	.short	(.L_35 - .L_34)
.L_34:
        /*00bc*/ 	.word	0x00000008
.L_35:


//--------------------- .nv.info._Z17initialize_planesP5PlanePiPPcii --------------------------
	.section	.nv.info._Z17initialize_planesP5PlanePiPPcii,"",@"SHT_CUDA_INFO"
	.sectionflags	@""
	.align	4


	//----- nvinfo : EIATTR_CUDA_API_VERSION
	.align		4
        /*0000*/ 	.byte	0x04, 0x37
        /*0002*/ 	.short	(.L_37 - .L_36)
.L_36:
        /*0004*/ 	.word	0x00000082


	//----- nvinfo : EIATTR_KPARAM_INFO
	.align		4
.L_37:
        /*0008*/ 	.byte	0x04, 0x17
        /*000a*/ 	.short	(.L_39 - .L_38)
.L_38:
        /*000c*/ 	.word	0x00000000
        /*0010*/ 	.short	0x0004
        /*0012*/ 	.short	0x001c
        /*0014*/ 	.byte	0x00, 0xf0, 0x11, 0x00


	//----- nvinfo : EIATTR_KPARAM_INFO
	.align		4
.L_39:
        /*0018*/ 	.byte	0x04, 0x17
        /*001a*/ 	.short	(.L_41 - .L_40)
.L_40:
        /*001c*/ 	.word	0x00000000
        /*0020*/ 	.short	0x0003
        /*0022*/ 	.short	0x0018
        /*0024*/ 	.byte	0x00, 0xf0, 0x11, 0x00


	//----- nvinfo : EIATTR_KPARAM_INFO
	.align		4
.L_41:
        /*0028*/ 	.byte	0x04, 0x17
        /*002a*/ 	.short	(.L_43 - .L_42)
.L_42:
        /*002c*/ 	.word	0x00000000
        /*0030*/ 	.short	0x0002
        /*0032*/ 	.short	0x0010
        /*0034*/ 	.byte	0x00, 0xf5, 0x21, 0x00


	//----- nvinfo : EIATTR_KPARAM_INFO
	.align		4
.L_43:
        /*0038*/ 	.byte	0x04, 0x17
        /*003a*/ 	.short	(.L_45 - .L_44)
.L_44:
        /*003c*/ 	.word	0x00000000
        /*0040*/ 	.short	0x0001
        /*0042*/ 	.short	0x0008
        /*0044*/ 	.byte	0x00, 0xf5, 0x21, 0x00


	//----- nvinfo : EIATTR_KPARAM_INFO
	.align		4
.L_45:
        /*0048*/ 	.byte	0x04, 0x17
        /*004a*/ 	.short	(.L_47 - .L_46)
.L_46:
        /*004c*/ 	.word	0x00000000
        /*0050*/ 	.short	0x0000
        /*0052*/ 	.short	0x0000
        /*0054*/ 	.byte	0x00, 0xf5, 0x21, 0x00


	//----- nvinfo : EIATTR_SPARSE_MMA_MASK
	.align		4
.L_47:
        /*0058*/ 	.byte	0x03, 0x50
        /*005a*/ 	.short	0x0000


	//----- nvinfo : EIATTR_MAXREG_COUNT
	.align		4
        /*005c*/ 	.byte	0x03, 0x1b
        /*005e*/ 	.short	0x00ff


	//----- nvinfo : EIATTR_MERCURY_ISA_VERSION
	.align		4
        /*0060*/ 	.byte	0x03, 0x5f
        /*0062*/ 	.short	0x0101


	//----- nvinfo : EIATTR_VRC_CTA_INIT_COUNT
	.align		4
        /*0064*/ 	.byte	0x02, 0x4a
	.zero		1
	.zero		1


	//----- nvinfo : EIATTR_EXIT_INSTR_OFFSETS
	.align		4
        /*0068*/ 	.byte	0x04, 0x1c
        /*006a*/ 	.short	(.L_49 - .L_48)


	//   ....[0]....
.L_48:
        /*006c*/ 	.word	0x00000070


	//   ....[1]....
        /*0070*/ 	.word	0x000000f0


	//   ....[2]....
        /*0074*/ 	.word	0x00000190


	//   ....[3]....
        /*0078*/ 	.word	0x00000540


	//----- nvinfo : EIATTR_CBANK_PARAM_SIZE
	.align		4
.L_49:
        /*007c*/ 	.byte	0x03, 0x19
        /*007e*/ 	.short	0x0020


	//----- nvinfo : EIATTR_PARAM_CBANK
	.align		4
        /*0080*/ 	.byte	0x04, 0x0a
        /*0082*/ 	.short	(.L_51 - .L_50)
	.align		4
.L_50:
        /*0084*/ 	.word	index@(.nv.constant0._Z17initialize_planesP5PlanePiPPcii)
        /*0088*/ 	.short	0x0380
        /*008a*/ 	.short	0x0020


	//----- nvinfo : EIATTR_SW_WAR
	.align		4
.L_51:
        /*008c*/ 	.byte	0x04, 0x36
        /*008e*/ 	.short	(.L_53 - .L_52)
.L_52:
        /*0090*/ 	.word	0x00000008
.L_53:


//--------------------- .nv.callgraph             --------------------------
	.section	.nv.callgraph,"",@"SHT_CUDA_CALLGRAPH"
	.align	4
	.sectionentsize	8
	.align		4
        /*0000*/ 	.word	0x00000000
	.align		4
        /*0004*/ 	.word	0xffffffff
	.align		4
        /*0008*/ 	.word	0x00000000
	.align		4
        /*000c*/ 	.word	0xfffffffe
	.align		4
        /*0010*/ 	.word	0x00000000
	.align		4
        /*0014*/ 	.word	0xfffffffd
	.align		4
        /*0018*/ 	.word	0x00000000
	.align		4
        /*001c*/ 	.word	0xfffffffc


//--------------------- .text._Z14assign_flightsPK6FlightiP5PlaneiPiiPPc --------------------------
	.section	.text._Z14assign_flightsPK6FlightiP5PlaneiPiiPPc,"ax",@progbits
	.align	128
        .global         _Z14assign_flightsPK6FlightiP5PlaneiPiiPPc
        .type           _Z14assign_flightsPK6FlightiP5PlaneiPiiPPc,@function
        .size           _Z14assign_flightsPK6FlightiP5PlaneiPiiPPc,(.L_x_30 - _Z14assign_flightsPK6FlightiP5PlaneiPiiPPc)
        .other          _Z14assign_flightsPK6FlightiP5PlaneiPiiPPc,@"STO_CUDA_ENTRY STV_DEFAULT"
_Z14assign_flightsPK6FlightiP5PlaneiPiiPPc:
.text._Z14assign_flightsPK6FlightiP5PlaneiPiiPPc:
[----:B------:R-:W0:Y:S01]  /*0000*/  LDC R1, c[0x0][0x37c] ;  /* 0x0000df00ff017b82 */ /* 0x000e220000000800 */
[----:B------:R-:W1:Y:S07]  /*0010*/  S2R R0, SR_TID.X ;  /* 0x0000000000007919 */ /* 0x000e6e0000002100 */
[----:B------:R-:W1:Y:S01]  /*0020*/  S2UR UR4, SR_CTAID.X ;  /* 0x00000000000479c3 */ /* 0x000e620000002500 */
[----:B------:R-:W2:Y:S01]  /*0030*/  LDCU UR5, c[0x0][0x398] ;  /* 0x00007300ff0577ac */ /* 0x000ea20008000800 */
[----:B0-----:R-:W-:-:S06]  /*0040*/  VIADD R1, R1, 0xfffffff0 ;  /* 0xfffffff001017836 */ /* 0x001fcc0000000000 */
[----:B------:R-:W1:Y:S02]  /*0050*/  LDC R3, c[0x0][0x360] ;  /* 0x0000d800ff037b82 */ /* 0x000e640000000800 */
[----:B-1----:R-:W-:-:S05]  /*0060*/  IMAD R3, R3, UR4, R0 ;  /* 0x0000000403037c24 */ /* 0x002fca000f8e0200 */
[----:B--2---:R-:W-:-:S13]  /*0070*/  ISETP.GE.AND P0, PT, R3, UR5, PT ;  /* 0x0000000503007c0c */ /* 0x004fda000bf06270 */
[----:B------:R-:W-:Y:S05]  /*0080*/  @P0 EXIT ;  /* 0x000000000000094d */ /* 0x000fea0003800000 */
[----:B------:R-:W0:Y:S01]  /*0090*/  LDC R0, c[0x0][0x3a8] ;  /* 0x0000ea00ff007b82 */ /* 0x000e220000000800 */
[----:B------:R1:W-:Y:S04]  /*00a0*/  STL.64 [R1], RZ ;  /* 0x000000ff01007387 */ /* 0x0003e80000100a00 */
[----:B------:R1:W-:Y:S03]  /*00b0*/  STL.U16 [R1+0x8], RZ ;  /* 0x000008ff01007387 */ /* 0x0003e60000100400 */
[----:B------:R-:W2:Y:S01]  /*00c0*/  LDC.64 R4, c[0x0][0x390] ;  /* 0x0000e400ff047b82 */ /* 0x000ea20000000a00 */
[----:B0-----:R-:W-:-:S13]  /*00d0*/  ISETP.GE.AND P0, PT, R0, 0x1, PT ;  /* 0x000000010000780c */ /* 0x001fda0003f06270 */
[----:B-12---:R-:W-:Y:S05]  /*00e0*/  @!P0 EXIT ;  /* 0x000000000000894d */ /* 0x006fea0003800000 */
[----:B------:R-:W0:Y:S01]  /*00f0*/  LDCU.64 UR6, c[0x0][0x358] ;  /* 0x00006b00ff0677ac */ /* 0x000e220008000a00 */
[----:B------:R-:W-:-:S05]  /*0100*/  IMAD.WIDE R4, R3, 0x7d8, R4 ;  /* 0x000007d803047825 */ /* 0x000fca00078e0204 */
[----:B0-----:R-:W2:Y:S01]  /*0110*/  LDG.E.U8 R14, desc[UR6][R4.64+0x8] ;  /* 0x00000806040e7981 */ /* 0x001ea2000c1e1100 */
[----:B------:R-:W-:Y:S01]  /*0120*/  IADD3 R6, P0, PT, R4, 0x8, RZ ;  /* 0x0000000804067810 */ /* 0x000fe20007f1e0ff */
[----:B------:R-:W-:Y:S01]  /*0130*/  BSSY.RECONVERGENT B0, `(.L_x_0) ;  /* 0x0000029000007945 */ /* 0x000fe20003800200 */
[----:B------:R-:W-:-:S03]  /*0140*/  IMAD.MOV.U32 R0, RZ, RZ, RZ ;  /* 0x000000ffff007224 */ /* 0x000fc600078e00ff */
[----:B------:R-:W-:Y:S01]  /*0150*/  IMAD.X R3, RZ, RZ, R5, P0 ;  /* 0x000000ffff037224 */ /* 0x000fe200000e0605 */
[----:B--2---:R-:W-:-:S07]  /*0160*/  PRMT R2, R14, 0x7610, R2 ;  /* 0x000076100e027816 */ /* 0x004fce0000000002 */
.L_x_5:
[----:B------:R-:W0:Y:S02]  /*0170*/  LDC.64 R8, c[0x0][0x3b0] ;  /* 0x0000ec00ff087b82 */ /* 0x000e240000000a00 */
[----:B0-----:R-:W-:-:S06]  /*0180*/  IMAD.WIDE.U32 R8, R0, 0x8, R8 ;  /* 0x0000000800087825 */ /* 0x001fcc00078e0008 */
[----:B------:R-:W5:Y:S01]  /*0190*/  LDG.E.64 R8, desc[UR6][R8.64] ;  /* 0x0000000608087981 */ /* 0x000f62000c1e1b00 */
[----:B------:R-:W-:Y:S01]  /*01a0*/  ISETP.NE.AND P0, PT, R14, RZ, PT ;  /* 0x000000ff0e00720c */ /* 0x000fe20003f05270 */
[----:B------:R-:W-:Y:S01]  /*01b0*/  BSSY.RECONVERGENT B1, `(.L_x_1) ;  /* 0x0000016000017945 */ /* 0x000fe20003800200 */
[----:B------:R-:W-:Y:S02]  /*01c0*/  PRMT R2, R2, 0x5410, RZ ;  /* 0x0000541002027816 */ /* 0x000fe400000000ff */
[----:B------:R-:W-:-:S09]  /*01d0*/  PRMT R7, RZ, 0x7610, R7 ;  /* 0x00007610ff077816 */ /* 0x000fd20000000007 */
[----:B------:R-:W-:Y:S05]  /*01e0*/  @!P0 BRA `(.L_x_2) ;  /* 0x0000000000488947 */ /* 0x000fea0003800000 */
[----:B------:R-:W-:Y:S01]  /*01f0*/  PRMT R7, R2, 0x7610, R7 ;  /* 0x0000761002077816 */ /* 0x000fe20000000007 */
[----:B------:R-:W-:Y:S02]  /*0200*/  IMAD.MOV.U32 R12, RZ, RZ, R6 ;  /* 0x000000ffff0c7224 */ /* 0x000fe400078e0006 */
[----:B------:R-:W-:-:S07]  /*0210*/  IMAD.MOV.U32 R13, RZ, RZ, R3 ;  /* 0x000000ffff0d7224 */ /* 0x000fce00078e0003 */
.L_x_3:
[----:B-----5:R-:W2:Y:S01]  /*0220*/  LD.E.U8 R10, desc[UR6][R8.64] ;  /* 0x00000006080a7980 */ /* 0x020ea2000c101100 */
[----:B------:R-:W-:Y:S02]  /*0230*/  LOP3.LUT R11, R7, 0xff, RZ, 0xc0, !PT ;  /* 0x000000ff070b7812 */ /* 0x000fe400078ec0ff */
[----:B------:R-:W-:Y:S02]  /*0240*/  PRMT R2, R2, 0x5410, R2 ;  /* 0x0000541002027816 */ /* 0x000fe40000000002 */
[----:B--2---:R-:W-:-:S13]  /*0250*/  ISETP.NE.AND P0, PT, R11, R10, PT ;  /* 0x0000000a0b00720c */ /* 0x004fda0003f05270 */
[----:B------:R-:W-:Y:S05]  /*0260*/  @P0 BRA `(.L_x_2) ;  /* 0x0000000000280947 */ /* 0x000fea0003800000 */
[----:B------:R-:W-:Y:S02]  /*0270*/  IMAD.MOV.U32 R10, RZ, RZ, R12 ;  /* 0x000000ffff0a7224 */ /* 0x000fe400078e000c */
[----:B------:R-:W-:-:S05]  /*0280*/  IMAD.MOV.U32 R11, RZ, RZ, R13 ;  /* 0x000000ffff0b7224 */ /* 0x000fca00078e000d */
[----:B------:R-:W2:Y:S01]  /*0290*/  LDG.E.U8 R7, desc[UR6][R10.64+0x1] ;  /* 0x000001060a077981 */ /* 0x000ea2000c1e1100 */
[----:B------:R-:W-:Y:S02]  /*02a0*/  IADD3 R12, P1, PT, R12, 0x1, RZ ;  /* 0x000000010c0c7810 */ /* 0x000fe40007f3e0ff */
[----:B------:R-:W-:-:S03]  /*02b0*/  IADD3 R8, P2, PT, R8, 0x1, RZ ;  /* 0x0000000108087810 */ /* 0x000fc60007f5e0ff */
[----:B------:R-:W-:Y:S02]  /*02c0*/  IMAD.X R13, RZ, RZ, R13, P1 ;  /* 0x000000ffff0d7224 */ /* 0x000fe400008e060d */
[----:B------:R-:W-:Y:S01]  /*02d0*/  IMAD.X R9, RZ, RZ, R9, P2 ;  /* 0x000000ffff097224 */ /* 0x000fe200010e0609 */
[----:B--2---:R-:W-:-:S13]  /*02e0*/  ISETP.NE.AND P0, PT, R7, RZ, PT ;  /* 0x000000ff0700720c */ /* 0x004fda0003f05270 */
[----:B------:R-:W-:Y:S05]  /*02f0*/  @P0 BRA `(.L_x_3) ;  /* 0xfffffffc00c80947 */ /* 0x000fea000383ffff */
[----:B------:R-:W-:-:S07]  /*0300*/  PRMT R7, RZ, 0x7610, R7 ;  /* 0x00007610ff077816 */ /* 0x000fce0000000007 */
.L_x_2:
[----:B------:R-:W-:Y:S05]  /*0310*/  BSYNC.RECONVERGENT B1 ;  /* 0x0000000000017941 */ /* 0x000fea0003800200 */
.L_x_1:
[----:B-----5:R-:W2:Y:S01]  /*0320*/  LD.E.U8 R8, desc[UR6][R8.64] ;  /* 0x0000000608087980 */ /* 0x020ea2000c101100 */
[----:B------:R-:W-:-:S04]  /*0330*/  LOP3.LUT R7, R7, 0xff, RZ, 0xc0, !PT ;  /* 0x000000ff07077812 */ /* 0x000fc800078ec0ff */
[----:B--2---:R-:W-:-:S13]  /*0340*/  ISETP.NE.AND P0, PT, R7, R8, PT ;  /* 0x000000080700720c */ /* 0x004fda0003f05270 */
[----:B------:R-:W-:Y:S05]  /*0350*/  @!P0 BRA `(.L_x_4) ;  /* 0x0000000000188947 */ /* 0x000fea0003800000 */
[----:B------:R-:W0:Y:S01]  /*0360*/  LDCU UR4, c[0x0][0x3a8] ;  /* 0x00007500ff0477ac */ /* 0x000e220008000800 */
[----:B------:R-:W-:-:S05]  /*0370*/  VIADD R0, R0, 0x1 ;  /* 0x0000000100007836 */ /* 0x000fca0000000000 */
[----:B0-----:R-:W-:-:S13]  /*0380*/  ISETP.NE.AND P0, PT, R0, UR4, PT ;  /* 0x0000000400007c0c */ /* 0x001fda000bf05270 */
[----:B------:R-:W-:Y:S05]  /*0390*/  @!P0 EXIT ;  /* 0x000000000000894d */ /* 0x000fea0003800000 */
[----:B------:R-:W-:Y:S01]  /*03a0*/  PRMT R2, R2, 0x7632, R2 ;  /* 0x0000763202027816 */ /* 0x000fe20000000002 */
[----:B------:R-:W-:Y:S06]  /*03b0*/  BRA `(.L_x_5) ;  /* 0xfffffffc006c7947 */ /* 0x000fec000383ffff */
.L_x_4:
[----:B------:R-:W-:Y:S05]  /*03c0*/  BSYNC.RECONVERGENT B0 ;  /* 0x0000000000007941 */ /* 0x000fea0003800200 */
.L_x_0:
[----:B------:R-:W0:Y:S01]  /*03d0*/  LDC R8, c[0x0][0x388] ;  /* 0x0000e200ff087b82 */ /* 0x000e220000000800 */
[----:B------:R-:W-:Y:S02]  /*03e0*/  IMAD.MOV.U32 R7, RZ, RZ, 0x1 ;  /* 0x00000001ff077424 */ /* 0x000fe400078e00ff */
[----:B------:R-:W-:-:S05]  /*03f0*/  IMAD.IADD R2, R1, 0x1, R0 ;  /* 0x0000000101027824 */ /* 0x000fca00078e0200 */
[----:B------:R1:W-:Y:S01]  /*0400*/  STL.U8 [R2], R7 ;  /* 0x0000000702007387 */ /* 0x0003e20000100000 */
[----:B0-----:R-:W-:-:S13]  /*0410*/  ISETP.GE.AND P0, PT, R8, 0x1, PT ;  /* 0x000000010800780c */ /* 0x001fda0003f06270 */
[----:B-1----:R-:W-:Y:S05]  /*0420*/  @!P0 EXIT ;  /* 0x000000000000894d */ /* 0x002fea0003800000 */
[----:B------:R-:W-:Y:S02]  /*0430*/  VIADD R8, R8, 0xffffffff ;  /* 0xffffffff08087836 */ /* 0x000fe40000000000 */
[----:B------:R-:W-:-:S07]  /*0440*/  IMAD.MOV.U32 R7, RZ, RZ, RZ ;  /* 0x000000ffff077224 */ /* 0x000fce00078e00ff */
.L_x_24:
[----:B01----:R-:W0:Y:S01]  /*0450*/  LDC.64 R10, c[0x0][0x380] ;  /* 0x0000e000ff0a7b82 */ /* 0x003e220000000a00 */
[----:B------:R-:W2:Y:S01]  /*0460*/  LDG.E R15, desc[UR6][R4.64+0x4] ;  /* 0x00000406040f7981 */ /* 0x000ea2000c1e1900 */
[----:B0-----:R-:W-:-:S05]  /*0470*/  IMAD.WIDE.U32 R10, R7, 0x30, R10 ;  /* 0x00000030070a7825 */ /* 0x001fca00078e000a */
[----:B------:R-:W3:Y:S01]  /*0480*/  LDG.E.U8 R9, desc[UR6][R10.64] ;  /* 0x000000060a097981 */ /* 0x000ee2000c1e1100 */
[----:B------:R-:W-:Y:S01]  /*0490*/  PRMT R2, RZ, 0x7610, R2 ;  /* 0x00007610ff027816 */ /* 0x000fe20000000002 */
[C---:B--2---:R-:W-:Y:S01]  /*04a0*/  IMAD.WIDE R12, R15.reuse, 0xa, R4 ;  /* 0x0000000a0f0c7825 */ /* 0x044fe200078e0204 */
[----:B------:R-:W-:Y:S02]  /*04b0*/  ISETP.NE.AND P0, PT, R15, RZ, PT ;  /* 0x000000ff0f00720c */ /* 0x000fe40003f05270 */
[----:B------:R-:W-:-:S04]  /*04c0*/  IADD3 R17, P2, PT, R12, 0x3e6, RZ ;  /* 0x000003e60c117810 */ /* 0x000fc80007f5e0ff */
[----:B------:R-:W-:Y:S01]  /*04d0*/  SEL R18, R6, R17, !P0 ;  /* 0x0000001106127207 */ /* 0x000fe20004000000 */
[----:B------:R-:W-:-:S05]  /*04e0*/  IMAD.X R14, RZ, RZ, R13, P2 ;  /* 0x000000ffff0e7224 */ /* 0x000fca00010e060d */
[----:B------:R-:W-:Y:S02]  /*04f0*/  SEL R21, R3, R14, !P0 ;  /* 0x0000000e03157207 */ /* 0x000fe40004000000 */
[----:B---3--:R-:W-:-:S13]  /*0500*/  ISETP.NE.AND P1, PT, R9, RZ, PT ;  /* 0x000000ff0900720c */ /* 0x008fda0003f25270 */
[----:B------:R-:W-:Y:S05]  /*0510*/  @!P1 BRA `(.L_x_6) ;  /* 0x0000000000589947 */ /* 0x000fea0003800000 */
[----:B------:R-:W-:Y:S01]  /*0520*/  BSSY.RECONVERGENT B0, `(.L_x_6) ;  /* 0x0000015000007945 */ /* 0x000fe20003800200 */
[----:B------:R-:W-:Y:S01]  /*0530*/  PRMT R2, R9, 0x7610, R2 ;  /* 0x0000761009027816 */ /* 0x000fe20000000002 */
[----:B------:R-:W-:Y:S02]  /*0540*/  IMAD.MOV.U32 R16, RZ, RZ, R10 ;  /* 0x000000ffff107224 */ /* 0x000fe400078e000a */
[----:B------:R-:W-:-:S07]  /*0550*/  IMAD.MOV.U32 R19, RZ, RZ, R11 ;  /* 0x000000ffff137224 */ /* 0x000fce00078e000b */
.L_x_8:
[----:B------:R-:W-:Y:S02]  /*0560*/  IMAD.MOV.U32 R14, RZ, RZ, R18 ;  /* 0x000000ffff0e7224 */ /* 0x000fe400078e0012 */
[----:B------:R-:W-:-:S05]  /*0570*/  IMAD.MOV.U32 R15, RZ, RZ, R21 ;  /* 0x000000ffff0f7224 */ /* 0x000fca00078e0015 */
[----:B------:R-:W2:Y:S01]  /*0580*/  LDG.E.U8 R14, desc[UR6][R14.64] ;  /* 0x000000060e0e7981 */ /* 0x000ea2000c1e1100 */
[----:B------:R-:W-:-:S04]  /*0590*/  PRMT R17, R2, 0x9910, RZ ;  /* 0x0000991002117816 */ /* 0x000fc800000000ff */
        /* <DEDUP_REMOVED lines=8> */
[----:B------:R-:W-:Y:S02]  /*0620*/  IMAD.X R21, RZ, RZ, R21, P2 ;  /* 0x000000ffff157224 */ /* 0x000fe400010e0615 */
[----:B------:R-:W-:Y:S01]  /*0630*/  IMAD.MOV.U32 R19, RZ, RZ, R17 ;  /* 0x000000ffff137224 */ /* 0x000fe200078e0011 */
[----:B--2---:R-:W-:-:S13]  /*0640*/  ISETP.NE.AND P0, PT, R2, RZ, PT ;  /* 0x000000ff0200720c */ /* 0x004fda0003f05270 */
[----:B------:R-:W-:Y:S05]  /*0650*/  @P0 BRA `(.L_x_8) ;  /* 0xfffffffc00c00947 */ /* 0x000fea000383ffff */
[----:B------:R-:W-:-:S07]  /*0660*/  PRMT R2, RZ, 0x7610, R2 ;  /* 0x00007610ff027816 */ /* 0x000fce0000000002 */
.L_x_7:
[----:B------:R-:W-:Y:S05]  /*0670*/  BSYNC.RECONVERGENT B0 ;  /* 0x0000000000007941 */ /* 0x000fea0003800200 */
.L_x_6:
[----:B------:R-:W-:Y:S02]  /*0680*/  IMAD.MOV.U32 R14, RZ, RZ, R18 ;  /* 0x000000ffff0e7224 */ /* 0x000fe400078e0012 */
[----:B------:R-:W-:-:S05]  /*0690*/  IMAD.MOV.U32 R15, RZ, RZ, R21 ;  /* 0x000000ffff0f7224 */ /* 0x000fca00078e0015 */
[----:B------:R-:W2:Y:S01]  /*06a0*/  LDG.E.U8 R14, desc[UR6][R14.64] ;  /* 0x000000060e0e7981 */ /* 0x000ea2000c1e1100 */
[----:B------:R-:W-:Y:S01]  /*06b0*/  LOP3.LUT R17, R2, 0xff, RZ, 0xc0, !PT ;  /* 0x000000ff02117812 */ /* 0x000fe200078ec0ff */
[----:B------:R-:W-:Y:S03]  /*06c0*/  BSSY.RECONVERGENT B1, `(.L_x_9) ;  /* 0x00000bc000017945 */ /* 0x000fe60003800200 */
[----:B--2---:R-:W-:-:S13]  /*06d0*/  ISETP.NE.AND P0, PT, R17, R14, PT ;  /* 0x0000000e1100720c */ /* 0x004fda0003f05270 */
[----:B------:R-:W-:Y:S05]  /*06e0*/  @P0 BRA `(.L_x_10) ;  /* 0x0000000800e40947 */ /* 0x000fea0003800000 */
[----:B------:R-:W-:-:S06]  /*06f0*/  IMAD.IADD R2, R1, 0x1, R0 ;  /* 0x0000000101027824 */ /* 0x000fcc00078e0200 */
[----:B------:R-:W2:Y:S02]  /*0700*/  LDL.U8 R2, [R2] ;  /* 0x0000000002027983 */ /* 0x000ea40000100000 */
[----:B--2---:R-:W-:-:S13]  /*0710*/  ISETP.NE.AND P0, PT, R2, RZ, PT ;  /* 0x000000ff0200720c */ /* 0x004fda0003f05270 */
[----:B------:R-:W-:Y:S05]  /*0720*/  @P0 BRA `(.L_x_10) ;  /* 0x0000000800d40947 */ /* 0x000fea0003800000 */
[----:B------:R-:W-:Y:S01]  /*0730*/  ISETP.NE.AND P0, PT, R9, RZ, PT ;  /* 0x000000ff0900720c */ /* 0x000fe20003f05270 */
[----:B------:R-:W-:-:S12]  /*0740*/  IMAD.MOV.U32 R15, RZ, RZ, -0x3f0 ;  /* 0xfffffc10ff0f7424 */ /* 0x000fd800078e00ff */
[----:B------:R-:W-:Y:S05]  /*0750*/  @!P0 BRA `(.L_x_11) ;  /* 0x0000000000a48947 */ /* 0x000fea0003800000 */
[----:B------:R0:W-:Y:S04]  /*0760*/  STG.E.U8 desc[UR6][R12.64+0x8], R9 ;  /* 0x000008090c007986 */ /* 0x0001e8000c101106 */
[----:B------:R-:W2:Y:S01]  /*0770*/  LDG.E.U8 R17, desc[UR6][R10.64+0x1] ;  /* 0x000001060a117981 */ /* 0x000ea2000c1e1100 */
[----:B------:R-:W-:Y:S01]  /*0780*/  IMAD.MOV.U32 R15, RZ, RZ, -0x3ef ;  /* 0xfffffc11ff0f7424 */ /* 0x000fe200078e00ff */
[----:B--2---:R-:W-:-:S13]  /*0790*/  ISETP.NE.AND P0, PT, R17, RZ, PT ;  /* 0x000000ff1100720c */ /* 0x004fda0003f05270 */
[----:B0-----:R-:W-:Y:S05]  /*07a0*/  @!P0 BRA `(.L_x_11) ;  /* 0x0000000000908947 */ /* 0x001fea0003800000 */
        /* <DEDUP_REMOVED lines=34> */
[----:B------:R0:W-:Y:S01]  /*09d0*/  @P0 STG.E.U8 desc[UR6][R12.64+0x10], R9 ;  /* 0x000010090c000986 */ /* 0x0001e2000c101106 */
[----:B------:R-:W-:-:S07]  /*09e0*/  @P0 IMAD.MOV.U32 R15, RZ, RZ, -0x3e7 ;  /* 0xfffffc19ff0f0424 */ /* 0x000fce00078e00ff */
.L_x_11:
[----:B------:R-:W-:Y:S01]  /*09f0*/  IADD3 R14, P0, PT, R12, R15, RZ ;  /* 0x0000000f0c0e7210 */ /* 0x000fe20007f1e0ff */
[----:B------:R-:W-:-:S03]  /*0a00*/  UMOV UR4, 0xffffffff ;  /* 0xffffffff00047882 */ /* 0x000fc60000000000 */
[----:B------:R-:W-:-:S05]  /*0a10*/  IADD3.X R15, PT, PT, R13, UR4, RZ, P0, !PT ;  /* 0x000000040d0f7c10 */ /* 0x000fca00087fe4ff */
[----:B------:R1:W-:Y:S04]  /*0a20*/  STG.E.U8 desc[UR6][R14.64+0x3f8], RZ ;  /* 0x0003f8ff0e007986 */ /* 0x0003e8000c101106 */
[----:B0-----:R-:W2:Y:S04]  /*0a30*/  LDG.E.U8 R17, desc[UR6][R10.64+0xa] ;  /* 0x00000a060a117981 */ /* 0x001ea8000c1e1100 */
[----:B------:R-:W3:Y:S01]  /*0a40*/  LDG.E R13, desc[UR6][R4.64+0x4] ;  /* 0x00000406040d7981 */ /* 0x000ee2000c1e1900 */
[----:B------:R-:W-:Y:S01]  /*0a50*/  UMOV UR4, URZ ;  /* 0x000000ff00047c82 */ /* 0x000fe20008000000 */
[----:B------:R-:W-:Y:S01]  /*0a60*/  IMAD.MOV.U32 R9, RZ, RZ, RZ ;  /* 0x000000ffff097224 */ /* 0x000fe200078e00ff */
[----:B--2---:R-:W-:Y:S01]  /*0a70*/  ISETP.NE.AND P0, PT, R17, RZ, PT ;  /* 0x000000ff1100720c */ /* 0x004fe20003f05270 */
[----:B---3--:R-:W-:-:S12]  /*0a80*/  IMAD.WIDE R12, R13, 0xa, R4 ;  /* 0x0000000a0d0c7825 */ /* 0x008fd800078e0204 */
[----:B-1----:R-:W-:Y:S05]  /*0a90*/  @!P0 BRA `(.L_x_12) ;  /* 0x0000000000a48947 */ /* 0x002fea0003800000 */
[----:B------:R0:W-:Y:S04]  /*0aa0*/  STG.E.U8 desc[UR6][R12.64+0x3f0], R17 ;  /* 0x0003f0110c007986 */ /* 0x0001e8000c101106 */
[----:B------:R-:W2:Y:S01]  /*0ab0*/  LDG.E.U8 R15, desc[UR6][R10.64+0xb] ;  /* 0x00000b060a0f7981 */ /* 0x000ea2000c1e1100 */
[----:B------:R-:W-:Y:S01]  /*0ac0*/  IMAD.MOV.U32 R9, RZ, RZ, 0x1 ;  /* 0x00000001ff097424 */ /* 0x000fe200078e00ff */
[----:B--2---:R-:W-:-:S13]  /*0ad0*/  ISETP.NE.AND P0, PT, R15, RZ, PT ;  /* 0x000000ff0f00720c */ /* 0x004fda0003f05270 */
[----:B0-----:R-:W-:Y:S05]  /*0ae0*/  @!P0 BRA `(.L_x_12) ;  /* 0x0000000000908947 */ /* 0x001fea0003800000 */
        /* <DEDUP_REMOVED lines=34> */
[----:B------:R0:W-:Y:S01]  /*0d10*/  @P0 STG.E.U8 desc[UR6][R12.64+0x3f8], R17 ;  /* 0x0003f8110c000986 */ /* 0x0001e2000c101106 */
[----:B------:R-:W-:-:S07]  /*0d20*/  @P0 IMAD.MOV.U32 R9, RZ, RZ, 0x9 ;  /* 0x00000009ff090424 */ /* 0x000fce00078e00ff */
.L_x_12:
[----:B0-----:R-:W-:-:S04]  /*0d30*/  IADD3 R12, P0, PT, R12, R9, RZ ;  /* 0x000000090c0c7210 */ /* 0x001fc80007f1e0ff */
[----:B------:R-:W-:-:S05]  /*0d40*/  IADD3.X R13, PT, PT, R13, UR4, RZ, P0, !PT ;  /* 0x000000040d0d7c10 */ /* 0x000fca00087fe4ff */
[----:B------:R0:W-:Y:S04]  /*0d50*/  STG.E.U8 desc[UR6][R12.64+0x3f0], RZ ;  /* 0x0003f0ff0c007986 */ /* 0x0001e8000c101106 */
[----:B------:R-:W2:Y:S02]  /*0d60*/  LDG.E R9, desc[UR6][R4.64+0x4] ;  /* 0x0000040604097981 */ /* 0x000ea4000c1e1900 */
[----:B--2---:R-:W-:-:S05]  /*0d70*/  VIADD R9, R9, 0x1 ;  /* 0x0000000109097836 */ /* 0x004fca0000000000 */
[----:B------:R0:W-:Y:S04]  /*0d80*/  STG.E desc[UR6][R4.64+0x4], R9 ;  /* 0x0000040904007986 */ /* 0x0001e8000c101906 */
[----:B------:R-:W2:Y:S01]  /*0d90*/  LDG.E.U8 R11, desc[UR6][R10.64+0xa] ;  /* 0x00000a060a0b7981 */ /* 0x000ea2000c1e1100 */
[----:B------:R-:W-:Y:S01]  /*0da0*/  BSSY.RECONVERGENT B0, `(.L_x_13) ;  /* 0x0000045000007945 */ /* 0x000fe20003800200 */
[----:B--2---:R-:W-:-:S13]  /*0db0*/  ISETP.NE.AND P0, PT, R11, RZ, PT ;  /* 0x000000ff0b00720c */ /* 0x004fda0003f05270 */
[----:B0-----:R-:W-:Y:S05]  /*0dc0*/  @!P0 BRA `(.L_x_14) ;  /* 0x0000000000a48947 */ /* 0x001fea0003800000 */
[----:B------:R-:W0:Y:S01]  /*0dd0*/  LDC.64 R12, c[0x0][0x380] ;  /* 0x0000e000ff0c7b82 */ /* 0x000e220000000a00 */
[----:B------:R-:W-:Y:S02]  /*0de0*/  IMAD.MOV.U32 R10, RZ, RZ, RZ ;  /* 0x000000ffff0a7224 */ /* 0x000fe400078e00ff */
[----:B0-----:R-:W-:-:S03]  /*0df0*/  IMAD.WIDE.U32 R12, R7, 0x30, R12 ;  /* 0x00000030070c7825 */ /* 0x001fc600078e000c */
[----:B------:R-:W-:-:S05]  /*0e00*/  IADD3 R14, P0, PT, R12, 0xb, RZ ;  /* 0x0000000b0c0e7810 */ /* 0x000fca0007f1e0ff */
[----:B------:R-:W-:-:S08]  /*0e10*/  IMAD.X R15, RZ, RZ, R13, P0 ;  /* 0x000000ffff0f7224 */ /* 0x000fd000000e060d */
.L_x_20:
[----:B------:R-:W0:Y:S02]  /*0e20*/  LDC.64 R12, c[0x0][0x3b0] ;  /* 0x0000ec00ff0c7b82 */ /* 0x000e240000000a00 */
[----:B0-----:R-:W-:-:S06]  /*0e30*/  IMAD.WIDE.U32 R12, R10, 0x8, R12 ;  /* 0x000000080a0c7825 */ /* 0x001fcc00078e000c */
[----:B------:R-:W5:Y:S01]  /*0e40*/  LDG.E.64 R12, desc[UR6][R12.64] ;  /* 0x000000060c0c7981 */ /* 0x000f62000c1e1b00 */
[----:B------:R-:W-:Y:S04]  /*0e50*/  BSSY.RECONVERGENT B2, `(.L_x_15) ;  /* 0x0000017000027945 */ /* 0x000fe80003800200 */
[----:B------:R-:W-:Y:S01]  /*0e60*/  BSSY.RELIABLE B3, `(.L_x_16) ;  /* 0x0000013000037945 */ /* 0x000fe20003800100 */
[----:B------:R-:W-:Y:S01]  /*0e70*/  IMAD.MOV.U32 R2, RZ, RZ, R10 ;  /* 0x000000ffff027224 */ /* 0x000fe200078e000a */
[----:B------:R-:W-:Y:S01]  /*0e80*/  PRMT R16, R11, 0x7610, R16 ;  /* 0x000076100b107816 */ /* 0x000fe20000000010 */
[----:B------:R-:W-:Y:S02]  /*0e90*/  IMAD.MOV.U32 R19, RZ, RZ, R14 ;  /* 0x000000ffff137224 */ /* 0x000fe400078e000e */
[----:B------:R-:W-:-:S07]  /*0ea0*/  IMAD.MOV.U32 R20, RZ, RZ, R15 ;  /* 0x000000ffff147224 */ /* 0x000fce00078e000f */
.L_x_18:
[----:B-----5:R-:W2:Y:S01]  /*0eb0*/  LD.E.U8 R17, desc[UR6][R12.64] ;  /* 0x000000060c117980 */ /* 0x020ea2000c101100 */
[----:B------:R-:W-:-:S04]  /*0ec0*/  PRMT R18, R16, 0x9910, RZ ;  /* 0x0000991010127816 */ /* 0x000fc800000000ff */
[----:B--2---:R-:W-:-:S13]  /*0ed0*/  ISETP.NE.AND P0, PT, R18, R17, PT ;  /* 0x000000111200720c */ /* 0x004fda0003f05270 */
[----:B------:R-:W-:Y:S05]  /*0ee0*/  @P0 BREAK.RELIABLE B3 ;  /* 0x0000000000030942 */ /* 0x000fea0003800100 */
        /* <DEDUP_REMOVED lines=10> */
[----:B------:R-:W-:Y:S05]  /*0f90*/  BSYNC.RELIABLE B3 ;  /* 0x0000000000037941 */ /* 0x000fea0003800100 */
.L_x_16:
[----:B------:R0:W5:Y:S01]  /*0fa0*/  LD.E.U8 R17, desc[UR6][R12.64] ;  /* 0x000000060c117980 */ /* 0x000162000c101100 */
[----:B------:R-:W-:-:S07]  /*0fb0*/  PRMT R16, RZ, 0x7610, R16 ;  /* 0x00007610ff107816 */ /* 0x000fce0000000010 */
.L_x_17:
[----:B------:R-:W-:Y:S05]  /*0fc0*/  BSYNC.RECONVERGENT B2 ;  /* 0x0000000000027941 */ /* 0x000fea0003800200 */
.L_x_15:
[----:B0----5:R-:W-:Y:S02]  /*0fd0*/  PRMT R13, R17, 0x9910, RZ ;  /* 0x00009910110d7816 */ /* 0x021fe400000000ff */
[----:B------:R-:W-:-:S04]  /*0fe0*/  LOP3.LUT R16, R16, 0xff, RZ, 0xc0, !PT ;  /* 0x000000ff10107812 */ /* 0x000fc800078ec0ff */
[----:B------:R-:W-:-:S13]  /*0ff0*/  ISETP.NE.AND P0, PT, R16, R13, PT ;  /* 0x0000000d1000720c */ /* 0x000fda0003f05270 */
[----:B------:R-:W-:Y:S05]  /*1000*/  @!P0 BRA `(.L_x_19) ;  /* 0x0000000000688947 */ /* 0x000fea0003800000 */
[----:B------:R-:W0:Y:S01]  /*1010*/  LDCU UR4, c[0x0][0x3a8] ;  /* 0x00007500ff0477ac */ /* 0x000e220008000800 */
[----:B------:R-:W-:-:S05]  /*1020*/  VIADD R10, R10, 0x1 ;  /* 0x000000010a0a7836 */ /* 0x000fca0000000000 */
[----:B0-----:R-:W-:-:S13]  /*1030*/  ISETP.NE.AND P0, PT, R10, UR4, PT ;  /* 0x000000040a007c0c */ /* 0x001fda000bf05270 */
[----:B------:R-:W-:Y:S05]  /*1040*/  @P0 BRA `(.L_x_20) ;  /* 0xfffffffc00740947 */ /* 0x000fea000383ffff */
[----:B------:R-:W-:Y:S05]  /*1050*/  BRA `(.L_x_21) ;  /* 0x0000000000647947 */ /* 0x000fea0003800000 */
.L_x_14:
[----:B------:R-:W0:Y:S08]  /*1060*/  LDC.64 R14, c[0x0][0x3b0] ;  /* 0x0000ec00ff0e7b82 */ /* 0x000e300000000a00 */
[----:B------:R-:W1:Y:S01]  /*1070*/  LDC.64 R12, c[0x0][0x3b0] ;  /* 0x0000ec00ff0c7b82 */ /* 0x000e620000000a00 */
[----:B0-----:R-:W2:Y:S04]  /*1080*/  LDG.E.64 R14, desc[UR6][R14.64] ;  /* 0x000000060e0e7981 */ /* 0x001ea8000c1e1b00 */
[----:B--2---:R-:W2:Y:S01]  /*1090*/  LD.E.U8 R2, desc[UR6][R14.64] ;  /* 0x000000060e027980 */ /* 0x004ea2000c101100 */
[----:B------:R-:W-:Y:S01]  /*10a0*/  IMAD.MOV.U32 R10, RZ, RZ, RZ ;  /* 0x000000ffff0a7224 */ /* 0x000fe200078e00ff */
[----:B--2---:R-:W-:Y:S01]  /*10b0*/  ISETP.NE.AND P0, PT, R2, RZ, PT ;  /* 0x000000ff0200720c */ /* 0x004fe20003f05270 */
[----:B------:R-:W-:-:S12]  /*10c0*/  IMAD.MOV.U32 R2, RZ, RZ, RZ ;  /* 0x000000ffff027224 */ /* 0x000fd800078e00ff */
[----:B-1----:R-:W-:Y:S05]  /*10d0*/  @!P0 BRA `(.L_x_19) ;  /* 0x0000000000348947 */ /* 0x002fea0003800000 */
[----:B------:R-:W-:Y:S01]  /*10e0*/  BSSY.RELIABLE B2, `(.L_x_22) ;  /* 0x000000b000027945 */ /* 0x000fe20003800100 */
.L_x_23:
[----:B------:R-:W0:Y:S01]  /*10f0*/  LDCU UR4, c[0x0][0x3a8] ;  /* 0x00007500ff0477ac */ /* 0x000e220008000800 */
[----:B------:R-:W-:-:S05]  /*1100*/  VIADD R10, R10, 0x1 ;  /* 0x000000010a0a7836 */ /* 0x000fca0000000000 */
[----:B0-----:R-:W-:-:S13]  /*1110*/  ISETP.NE.AND P0, PT, R10, UR4, PT ;  /* 0x000000040a007c0c */ /* 0x001fda000bf05270 */
[----:B------:R-:W-:Y:S05]  /*1120*/  @!P0 BREAK.RELIABLE B2 ;  /* 0x0000000000028942 */ /* 0x000fea0003800100 */
[----:B------:R-:W-:Y:S05]  /*1130*/  @!P0 BRA `(.L_x_21) ;  /* 0x00000000002c8947 */ /* 0x000fea0003800000 */
[----:B------:R-:W-:-:S06]  /*1140*/  IMAD.WIDE.U32 R14, R10, 0x8, R12 ;  /* 0x000000080a0e7825 */ /* 0x000fcc00078e000c */
[----:B------:R-:W2:Y:S04]  /*1150*/  LDG.E.64 R14, desc[UR6][R14.64] ;  /* 0x000000060e0e7981 */ /* 0x000ea8000c1e1b00 */
[----:B--2---:R-:W2:Y:S02]  /*1160*/  LD.E.U8 R2, desc[UR6][R14.64] ;  /* 0x000000060e027980 */ /* 0x004ea4000c101100 */
[----:B--2---:R-:W-:-:S13]  /*1170*/  ISETP.NE.AND P0, PT, R2, RZ, PT ;  /* 0x000000ff0200720c */ /* 0x004fda0003f05270 */
[----:B------:R-:W-:Y:S05]  /*1180*/  @P0 BRA `(.L_x_23) ;  /* 0xfffffffc00d80947 */ /* 0x000fea000383ffff */
[----:B------:R-:W-:Y:S05]  /*1190*/  BSYNC.RELIABLE B2 ;  /* 0x0000000000027941 */ /* 0x000fea0003800100 */
.L_x_22:
[----:B------:R-:W-:-:S07]  /*11a0*/  IMAD.MOV.U32 R2, RZ, RZ, R10 ;  /* 0x000000ffff027224 */ /* 0x000fce00078e000a */
.L_x_19:
[----:B------:R-:W-:Y:S02]  /*11b0*/  IMAD.MOV.U32 R11, RZ, RZ, 0x1 ;  /* 0x00000001ff0b7424 */ /* 0x000fe400078e00ff */
[----:B------:R-:W-:Y:S02]  /*11c0*/  IMAD.IADD R2, R1, 0x1, R2 ;  /* 0x0000000101027824 */ /* 0x000fe400078e0202 */
[----:B------:R-:W-:-:S03]  /*11d0*/  IMAD.MOV.U32 R0, RZ, RZ, R10 ;  /* 0x000000ffff007224 */ /* 0x000fc600078e000a */
[----:B------:R0:W-:Y:S04]  /*11e0*/  STL.U8 [R2], R11 ;  /* 0x0000000b02007387 */ /* 0x0001e80000100000 */
.L_x_21:
[----:B------:R-:W-:Y:S05]  /*11f0*/  BSYNC.RECONVERGENT B0 ;  /* 0x0000000000007941 */ /* 0x000fea0003800200 */
.L_x_13:
[----:B------:R-:W1:Y:S01]  /*1200*/  LDCU UR4, c[0x0][0x388] ;  /* 0x00007100ff0477ac */ /* 0x000e620008000800 */
[----:B------:R-:W-:Y:S02]  /*1210*/  ISETP.NE.AND P0, PT, R7, R8, PT ;  /* 0x000000080700720c */ /* 0x000fe40003f05270 */
[----:B-1----:R-:W-:-:S13]  /*1220*/  ISETP.NE.AND P1, PT, R9, UR4, PT ;  /* 0x0000000409007c0c */ /* 0x002fda000bf25270 */
[----:B------:R-:W-:Y:S05]  /*1230*/  @P0 BRA P1, `(.L_x_10) ;  /* 0x0000000000100947 */ /* 0x000fea0000800000 */
[----:B0-----:R-:W0:Y:S01]  /*1240*/  LDC.64 R10, c[0x0][0x3a0] ;  /* 0x0000e800ff0a7b82 */ /* 0x001e220000000a00 */
[----:B------:R-:W-:Y:S02]  /*1250*/  IMAD.MOV.U32 R9, RZ, RZ, 0x1 ;  /* 0x00000001ff097424 */ /* 0x000fe400078e00ff */
[----:B0-----:R-:W-:-:S05]  /*1260*/  IMAD.WIDE R10, R0, 0x4, R10 ;  /* 0x00000004000a7825 */ /* 0x001fca00078e020a */
[----:B------:R1:W-:Y:S02]  /*1270*/  REDG.E.ADD.STRONG.GPU desc[UR6][R10.64], R9 ;  /* 0x000000090a00798e */ /* 0x0003e4000c12e106 */
.L_x_10:
[----:B------:R-:W-:Y:S05]  /*1280*/  BSYNC.RECONVERGENT B1 ;  /* 0x0000000000017941 */ /* 0x000fea0003800200 */
.L_x_9:
[----:B------:R-:W-:Y:S05]  /*1290*/  WARPSYNC.ALL ;  /* 0x0000000000007948 */ /* 0x000fea0003800000 */
[----:B------:R-:W2:Y:S01]  /*12a0*/  LDCU UR4, c[0x0][0x388] ;  /* 0x00007100ff0477ac */ /* 0x000ea20008000800 */
[----:B------:R-:W-:-:S05]  /*12b0*/  VIADD R7, R7, 0x1 ;  /* 0x0000000107077836 */ /* 0x000fca0000000000 */
[----:B--2---:R-:W-:-:S13]  /*12c0*/  ISETP.NE.AND P0, PT, R7, UR4, PT ;  /* 0x0000000407007c0c */ /* 0x004fda000bf05270 */
[----:B------:R-:W-:Y:S05]  /*12d0*/  @P0 BRA `(.L_x_24) ;  /* 0xfffffff0005c0947 */ /* 0x000fea000383ffff */
[----:B------:R-:W-:Y:S05]  /*12e0*/  EXIT ;  /* 0x000000000000794d */ /* 0x000fea0003800000 */
.L_x_25:
[----:B------:R-:W-:-:S00]  /*12f0*/  BRA `(.L_x_25) ;  /* 0xfffffffc00fc7947 */ /* 0x000fc0000383ffff */
[----:B------:R-:W-:-:S00]  /*1300*/  NOP ;  /* 0x0000000000007918 */ /* 0x000fc00000000000 */
[----:B------:R-:W-:-:S00]  /*1310*/  NOP ;  /* 0x0000000000007918 */ /* 0x000fc00000000000 */
[----:B------:R-:W-:-:S00]  /*1320*/  NOP ;  /* 0x0000000000007918 */ /* 0x000fc00000000000 */
[----:B------:R-:W-:-:S00]  /*1330*/  NOP ;  /* 0x0000000000007918 */ /* 0x000fc00000000000 */
[----:B------:R-:W-:-:S00]  /*1340*/  NOP ;  /* 0x0000000000007918 */ /* 0x000fc00000000000 */
[----:B------:R-:W-:-:S00]  /*1350*/  NOP ;  /* 0x0000000000007918 */ /* 0x000fc00000000000 */
[----:B------:R-:W-:-:S00]  /*1360*/  NOP ;  /* 0x0000000000007918 */ /* 0x000fc00000000000 */
[----:B------:R-:W-:-:S00]  /*1370*/  NOP ;  /* 0x0000000000007918 */ /* 0x000fc00000000000 */
.L_x_30:


//--------------------- .text._Z17initialize_planesP5PlanePiPPcii --------------------------
	.section	.text._Z17initialize_planesP5PlanePiPPcii,"ax",@progbits
	.align	128
        .global         _Z17initialize_planesP5PlanePiPPcii
        .type           _Z17initialize_planesP5PlanePiPPcii,@function
        .size           _Z17initialize_planesP5PlanePiPPcii,(.L_x_31 - _Z17initialize_planesP5PlanePiPPcii)
        .other          _Z17initialize_planesP5PlanePiPPcii,@"STO_CUDA_ENTRY STV_DEFAULT"
_Z17initialize_planesP5PlanePiPPcii:
.text._Z17initialize_planesP5PlanePiPPcii:
[----:B------:R-:W-:Y:S01]  /*0000*/  LDC R1, c[0x0][0x37c] ;  /* 0x0000df00ff017b82 */ /* 0x000fe20000000800 */
[----:B------:R-:W0:Y:S07]  /*0010*/  S2R R0, SR_TID.X ;  /* 0x0000000000007919 */ /* 0x000e2e0000002100 */
[----:B------:R-:W0:Y:S01]  /*0020*/  S2UR UR4, SR_CTAID.X ;  /* 0x00000000000479c3 */ /* 0x000e220000002500 */
[----:B------:R-:W1:Y:S07]  /*0030*/  LDCU UR5, c[0x0][0x398] ;  /* 0x00007300ff0577ac */ /* 0x000e6e0008000800 */
[----:B------:R-:W0:Y:S02]  /*0040*/  LDC R5, c[0x0][0x360] ;  /* 0x0000d800ff057b82 */ /* 0x000e240000000800 */
[----:B0-----:R-:W-:-:S05]  /*0050*/  IMAD R5, R5, UR4, R0 ;  /* 0x0000000405057c24 */ /* 0x001fca000f8e0200 */
[----:B-1----:R-:W-:-:S13]  /*0060*/  ISETP.GE.AND P0, PT, R5, UR5, PT ;  /* 0x0000000505007c0c */ /* 0x002fda000bf06270 */
[----:B------:R-:W-:Y:S05]  /*0070*/  @P0 EXIT ;  /* 0x000000000000094d */ /* 0x000fea0003800000 */
[----:B------:R-:W0:Y:S01]  /*0080*/  LDC R0, c[0x0][0x39c] ;  /* 0x0000e700ff007b82 */ /* 0x000e220000000800 */
[----:B------:R-:W1:Y:S07]  /*0090*/  LDCU.64 UR6, c[0x0][0x358] ;  /* 0x00006b00ff0677ac */ /* 0x000e6e0008000a00 */
[----:B------:R-:W2:Y:S01]  /*00a0*/  LDC.64 R2, c[0x0][0x380] ;  /* 0x0000e000ff027b82 */ /* 0x000ea20000000a00 */
[----:B0-----:R-:W-:Y:S01]  /*00b0*/  ISETP.GE.AND P0, PT, R0, 0x1, PT ;  /* 0x000000010000780c */ /* 0x001fe20003f06270 */
[----:B--2---:R-:W-:-:S05]  /*00c0*/  IMAD.WIDE R2, R5, 0x7d8, R2 ;  /* 0x000007d805027825 */ /* 0x004fca00078e0202 */
[----:B-1----:R0:W-:Y:S04]  /*00d0*/  STG.E desc[UR6][R2.64], R5 ;  /* 0x0000000502007986 */ /* 0x0021e8000c101906 */
[----:B------:R0:W-:Y:S03]  /*00e0*/  STG.E desc[UR6][R2.64+0x4], RZ ;  /* 0x000004ff02007986 */ /* 0x0001e6000c101906 */
[----:B------:R-:W-:Y:S05]  /*00f0*/  @!P0 EXIT ;  /* 0x000000000000894d */ /* 0x000fea0003800000 */
[----:B0-----:R-:W0:Y:S01]  /*0100*/  LDC.64 R4, c[0x0][0x388] ;  /* 0x0000e200ff047b82 */ /* 0x001e220000000a00 */
[----:B------:R-:W1:Y:S07]  /*0110*/  LDCU UR4, c[0x0][0x39c] ;  /* 0x00007380ff0477ac */ /* 0x000e6e0008000800 */
[----:B------:R-:W2:Y:S01]  /*0120*/  LDC.64 R6, c[0x0][0x388] ;  /* 0x0000e200ff067b82 */ /* 0x000ea20000000a00 */
[----:B0-----:R-:W3:Y:S01]  /*0130*/  LDG.E R0, desc[UR6][R4.64] ;  /* 0x0000000604007981 */ /* 0x001ee2000c1e1900 */
[----:B------:R-:W-:Y:S01]  /*0140*/  IMAD.MOV.U32 R9, RZ, RZ, RZ ;  /* 0x000000ffff097224 */ /* 0x000fe200078e00ff */
[----:B---3--:R-:W-:-:S13]  /*0150*/  ISETP.GE.AND P0, PT, R0, 0x1, PT ;  /* 0x000000010000780c */ /* 0x008fda0003f06270 */
[----:B-12---:R-:W-:Y:S05]  /*0160*/  @P0 BRA `(.L_x_26) ;  /* 0x00000000001c0947 */ /* 0x006fea0003800000 */
.L_x_27:
[----:B------:R-:W-:-:S05]  /*0170*/  VIADD R9, R9, 0x1 ;  /* 0x0000000109097836 */ /* 0x000fca0000000000 */
[----:B------:R-:W-:-:S13]  /*0180*/  ISETP.NE.AND P0, PT, R9, UR4, PT ;  /* 0x0000000409007c0c */ /* 0x000fda000bf05270 */
[----:B------:R-:W-:Y:S05]  /*0190*/  @!P0 EXIT ;  /* 0x000000000000894d */ /* 0x000fea0003800000 */
[----:B------:R-:W-:-:S05]  /*01a0*/  IMAD.WIDE.U32 R4, R9, 0x4, R6 ;  /* 0x0000000409047825 */ /* 0x000fca00078e0006 */
[----:B------:R-:W2:Y:S02]  /*01b0*/  LDG.E R0, desc[UR6][R4.64] ;  /* 0x0000000604007981 */ /* 0x000ea4000c1e1900 */
[----:B--2---:R-:W-:-:S13]  /*01c0*/  ISETP.GE.AND P0, PT, R0, 0x1, PT ;  /* 0x000000010000780c */ /* 0x004fda0003f06270 */
[----:B------:R-:W-:Y:S05]  /*01d0*/  @!P0 BRA `(.L_x_27) ;  /* 0xfffffffc00e48947 */ /* 0x000fea000383ffff */
.L_x_26:
[----:B------:R-:W0:Y:S01]  /*01e0*/  LDC.64 R6, c[0x0][0x390] ;  /* 0x0000e400ff067b82 */ /* 0x000e220000000a00 */
[----:B------:R-:W-:-:S05]  /*01f0*/  VIADD R11, R0, 0xffffffff ;  /* 0xffffffff000b7836 */ /* 0x000fca0000000000 */
[----:B------:R1:W-:Y:S01]  /*0200*/  STG.E desc[UR6][R4.64], R11 ;  /* 0x0000000b04007986 */ /* 0x0003e2000c101906 */
[----:B0-----:R-:W-:-:S06]  /*0210*/  IMAD.WIDE.U32 R6, R9, 0x8, R6 ;  /* 0x0000000809067825 */ /* 0x001fcc00078e0006 */
[----:B------:R-:W2:Y:S04]  /*0220*/  LDG.E.64 R6, desc[UR6][R6.64] ;  /* 0x0000000606067981 */ /* 0x000ea8000c1e1b00 */
[----:B--2---:R-:W2:Y:S01]  /*0230*/  LDG.E.U8 R13, desc[UR6][R6.64] ;  /* 0x00000006060d7981 */ /* 0x004ea2000c1e1100 */
[----:B------:R-:W-:Y:S01]  /*0240*/  UMOV UR4, URZ ;  /* 0x000000ff00047c82 */ /* 0x000fe20008000000 */
[----:B------:R-:W-:Y:S01]  /*0250*/  IMAD.MOV.U32 R9, RZ, RZ, RZ ;  /* 0x000000ffff097224 */ /* 0x000fe200078e00ff */
[----:B--2---:R-:W-:-:S13]  /*0260*/  ISETP.NE.AND P0, PT, R13, RZ, PT ;  /* 0x000000ff0d00720c */ /* 0x004fda0003f05270 */
        /* <DEDUP_REMOVED lines=13> */
[----:B------:R-:W-:Y:S01]  /*0340*/  HFMA2 R9, -RZ, RZ, 0, 1.78813934326171875e-07 ;  /* 0x00000003ff097431 */ /* 0x000fe200000001ff */
        /* <DEDUP_REMOVED lines=19> */
[----:B------:R-:W-:Y:S02]  /*0480*/  MOV R9, 0x7 ;  /* 0x0000000700097802 */ /* 0x000fe40000000f00 */
        /* <DEDUP_REMOVED lines=8> */
.L_x_28:
[----:B0-----:R-:W-:-:S04]  /*0510*/  IADD3 R2, P0, PT, R2, R9, RZ ;  /* 0x0000000902027210 */ /* 0x001fc80007f1e0ff */
[----:B------:R-:W-:-:S05]  /*0520*/  IADD3.X R3, PT, PT, R3, UR4, RZ, P0, !PT ;  /* 0x0000000403037c10 */ /* 0x000fca00087fe4ff */
[----:B------:R-:W-:Y:S01]  /*0530*/  STG.E.U8 desc[UR6][R2.64+0x8], RZ ;  /* 0x000008ff02007986 */ /* 0x000fe2000c101106 */
[----:B------:R-:W-:Y:S05]  /*0540*/  EXIT ;  /* 0x000000000000794d */ /* 0x000fea0003800000 */
.L_x_29:
        /* <DEDUP_REMOVED lines=11> */
.L_x_31:


//--------------------- .nv.shared.reserved.0     --------------------------
	.section	.nv.shared.reserved.0,"aw",@nobits
	.weak		__nv_reservedSMEM_offset_0_alias
	.size		__nv_reservedSMEM_offset_0_alias, 0, 64
	.other		__nv_reservedSMEM_offset_0_alias,@"STO_CUDA_RESERVED_SHARED STV_DEFAULT"
__nv_reservedSMEM_offset_0_alias:
	.zero		0
	.zero		64


//--------------------- .nv.constant0._Z14assign_flightsPK6FlightiP5PlaneiPiiPPc --------------------------
	.section	.nv.constant0._Z14assign_flightsPK6FlightiP5PlaneiPiiPPc,"a",@progbits
	.sectionflags	@""
	.align	4
.nv.constant0._Z14assign_flightsPK6FlightiP5PlaneiPiiPPc:
	.zero		952


//--------------------- .nv.constant0._Z17initialize_planesP5PlanePiPPcii --------------------------
	.section	.nv.constant0._Z17initialize_planesP5PlanePiPPcii,"a",@progbits
	.sectionflags	@""
	.align	4
.nv.constant0._Z17initialize_planesP5PlanePiPPcii:
	.zero		928


//--------------------- SYMBOLS --------------------------

	.type		.nv.reservedSmem.offset0,@object
	.size		.nv.reservedSmem.offset0,0x4
